	.headerflags	@"EF_CUDA_TEXMODE_UNIFIED EF_CUDA_64BIT_ADDRESS EF_CUDA_ACCELERATORS EF_CUDA_SM90 EF_CUDA_VIRTUAL_SM(EF_CUDA_SM90)"
	.elftype	@"ET_EXEC"


//--------------------- .nv.info                  --------------------------
	.section	.nv.info,"",@"SHT_CUDA_INFO"
	.align	4


	//----- nvinfo : EIATTR_REGCOUNT
	.align		4
        /*0000*/ 	.byte	0x04, 0x2f
        /*0002*/ 	.short	(.L_1 - .L_0)
	.align		4
.L_0:
        /*0004*/ 	.word	index@(triton_poi_fused_div_14)
        /*0008*/ 	.word	0x0000000e


	//----- nvinfo : EIATTR_MIN_STACK_SIZE
	.align		4
.L_1:
        /*000c*/ 	.byte	0x04, 0x12
        /*000e*/ 	.short	(.L_3 - .L_2)
	.align		4
.L_2:
        /*0010*/ 	.word	index@(triton_poi_fused_div_14)
        /*0014*/ 	.word	0x00000000


	//----- nvinfo : EIATTR_FRAME_SIZE
	.align		4
.L_3:
        /*0018*/ 	.byte	0x04, 0x11
        /*001a*/ 	.short	(.L_5 - .L_4)
	.align		4
.L_4:
        /*001c*/ 	.word	index@(triton_poi_fused_div_14)
        /*0020*/ 	.word	0x00000000


	//----- nvinfo : EIATTR_MIN_STACK_SIZE
	.align		4
.L_5:
        /*0024*/ 	.byte	0x04, 0x12
        /*0026*/ 	.short	(.L_7 - .L_6)
	.align		4
.L_6:
        /*0028*/ 	.word	index@(triton_poi_fused_div_14)
        /*002c*/ 	.word	0x00000000
.L_7:


//--------------------- .nv.info.triton_poi_fused_div_14 --------------------------
	.section	.nv.info.triton_poi_fused_div_14,"",@"SHT_CUDA_INFO"
	.sectionflags	@""
	.align	4


	//----- nvinfo : EIATTR_CUDA_API_VERSION
	.align		4
        /*0000*/ 	.byte	0x04, 0x37
        /*0002*/ 	.short	(.L_9 - .L_8)
.L_8:
        /*0004*/ 	.word	0x0000007c


	//----- nvinfo : EIATTR_KPARAM_INFO
	.align		4
.L_9:
        /*0008*/ 	.byte	0x04, 0x17
        /*000a*/ 	.short	(.L_11 - .L_10)
.L_10:
        /*000c*/ 	.word	0x00000000
        /*0010*/ 	.short	0x0003
        /*0012*/ 	.short	0x0018
        /*0014*/ 	.byte	0x00, 0xf0, 0x11, 0x00


	//----- nvinfo : EIATTR_KPARAM_INFO
	.align		4
.L_11:
        /*0018*/ 	.byte	0x04, 0x17
        /*001a*/ 	.short	(.L_13 - .L_12)
.L_12:
        /*001c*/ 	.word	0x00000000
        /*0020*/ 	.short	0x0002
        /*0022*/ 	.short	0x0010
        /*0024*/ 	.byte	0x00, 0xf4, 0x21, 0x00


	//----- nvinfo : EIATTR_KPARAM_INFO
	.align		4
.L_13:
        /*0028*/ 	.byte	0x04, 0x17
        /*002a*/ 	.short	(.L_15 - .L_14)
.L_14:
        /*002c*/ 	.word	0x00000000
        /*0030*/ 	.short	0x0001
        /*0032*/ 	.short	0x0008
        /*0034*/ 	.byte	0x00, 0xf4, 0x21, 0x00


	//----- nvinfo : EIATTR_KPARAM_INFO
	.align		4
.L_15:
        /*0038*/ 	.byte	0x04, 0x17
        /*003a*/ 	.short	(.L_17 - .L_16)
.L_16:
        /*003c*/ 	.word	0x00000000
        /*0040*/ 	.short	0x0000
        /*0042*/ 	.short	0x0000
        /*0044*/ 	.byte	0x00, 0xf4, 0x21, 0x00


	//----- nvinfo : EIATTR_SPARSE_MMA_MASK
	.align		4
.L_17:
        /*0048*/ 	.byte	0x03, 0x50
        /*004a*/ 	.short	0x0000


	//----- nvinfo : EIATTR_MAXREG_COUNT
	.align		4
        /*004c*/ 	.byte	0x03, 0x1b
        /*004e*/ 	.short	0x00ff


	//----- nvinfo : EIATTR_EXIT_INSTR_OFFSETS
	.align		4
        /*0050*/ 	.byte	0x04, 0x1c
        /*0052*/ 	.short	(.L_19 - .L_18)


	//   ....[0]....
.L_18:
        /*0054*/ 	.word	0x000001a0


	//----- nvinfo : EIATTR_REQNTID
	.align		4
.L_19:
        /*0058*/ 	.byte	0x04, 0x10
        /*005a*/ 	.short	(.L_21 - .L_20)
.L_20:
        /*005c*/ 	.word	0x00000100
        /*0060*/ 	.word	0x00000001
        /*0064*/ 	.word	0x00000001


	//----- nvinfo : EIATTR_CBANK_PARAM_SIZE
	.align		4
.L_21:
        /*0068*/ 	.byte	0x03, 0x19
        /*006a*/ 	.short	0x001c


	//----- nvinfo : EIATTR_PARAM_CBANK
	.align		4
        /*006c*/ 	.byte	0x04, 0x0a
        /*006e*/ 	.short	(.L_23 - .L_22)
	.align		4
.L_22:
        /*0070*/ 	.word	index@(.nv.constant0.triton_poi_fused_div_14)
        /*0074*/ 	.short	0x0210
        /*0076*/ 	.short	0x001c


	//----- nvinfo : EIATTR_SW_WAR
	.align		4
.L_23:
        /*0078*/ 	.byte	0x04, 0x36
        /*007a*/ 	.short	(.L_25 - .L_24)
.L_24:
        /*007c*/ 	.word	0x00000008
.L_25:


//--------------------- .nv.callgraph             --------------------------
	.section	.nv.callgraph,"",@"SHT_CUDA_CALLGRAPH"
	.align	4
	.sectionentsize	8
	.align		4
        /*0000*/ 	.word	0x00000000
	.align		4
        /*0004*/ 	.word	0xffffffff
	.align		4
        /*0008*/ 	.word	0x00000000
	.align		4
        /*000c*/ 	.word	0xfffffffe
	.align		4
        /*0010*/ 	.word	0x00000000
	.align		4
        /*0014*/ 	.word	0xfffffffd
	.align		4
        /*0018*/ 	.word	0x00000000
	.align		4
        /*001c*/ 	.word	0xfffffffc


//--------------------- .text.triton_poi_fused_div_14 --------------------------
	.section	.text.triton_poi_fused_div_14,"ax",@progbits
	.align	128
        .global         triton_poi_fused_div_14
        .type           triton_poi_fused_div_14,@function
        .size           triton_poi_fused_div_14,(.L_x_1 - triton_poi_fused_div_14)
        .other          triton_poi_fused_div_14,@"STO_CUDA_ENTRY STV_DEFAULT"
triton_poi_fused_div_14:
.text.triton_poi_fused_div_14:
[----:B------:R-:W-:Y:S08]  /*0000*/  LDC R1, c[0x0][0x28] ;  /* 0x00000a00ff017b82 */ /* 0x000ff00000000800 */
[----:B------:R-:W1:Y:S01]  /*0010*/  LDC.64 R4, c[0x0][0x218] ;  /* 0x00008600ff047b82 */ /* 0x000e620000000a00 */
[----:B------:R-:W2:Y:S01]  /*0020*/  S2R R0, SR_TID.X ;  /* 0x0000000000007919 */ /* 0x000ea20000002100 */
[----:B------:R-:W-:Y:S01]  /*0030*/  ULDC.64 UR4, c[0x0][0x208] ;  /* 0x0000820000047ab9 */ /* 0x000fe20000000a00 */
[----:B------:R-:W3:Y:S05]  /*0040*/  S2R R9, SR_CTAID.X ;  /* 0x0000000000097919 */ /* 0x000eea0000002500 */
[----:B------:R-:W4:Y:S08]  /*0050*/  LDC.64 R2, c[0x0][0x210] ;  /* 0x00008400ff027b82 */ /* 0x000f300000000a00 */
[----:B------:R-:W5:Y:S01]  /*0060*/  LDC.64 R6, c[0x0][0x220] ;  /* 0x00008800ff067b82 */ /* 0x000f620000000a00 */
[----:B-1----:R-:W5:Y:S01]  /*0070*/  LDG.E R8, desc[UR4][R4.64] ;  /* 0x0000000404087981 */ /* 0x002f62000c1e1900 */
[----:B--2---:R-:W-:-:S04]  /*0080*/  SHF.L.U32 R0, R0, 0x1, RZ ;  /* 0x0000000100007819 */ /* 0x004fc800000006ff */
[----:B------:R-:W-:-:S04]  /*0090*/  LOP3.LUT R0, R0, 0x1fe, RZ, 0xc0, !PT ;  /* 0x000001fe00007812 */ /* 0x000fc800078ec0ff */
[----:B---3--:R-:W-:-:S05]  /*00a0*/  LEA R9, R9, R0, 0x9 ;  /* 0x0000000009097211 */ /* 0x008fca00078e48ff */
[----:B----4-:R-:W-:-:S05]  /*00b0*/  IMAD.WIDE R2, R9, 0x4, R2 ;  /* 0x0000000409027825 */ /* 0x010fca00078e0202 */
[----:B------:R5:W2:Y:S02]  /*00c0*/  LDG.E.64 R10, desc[UR4][R2.64] ;  /* 0x00000004020a7981 */ /* 0x000aa4000c1e1b00 */
[----:B-----5:R-:W-:Y:S01]  /*00d0*/  IMAD.WIDE R2, R9, 0x4, R6 ;  /* 0x0000000409027825 */ /* 0x020fe200078e0206 */
[C---:B------:R-:W-:Y:S02]  /*00e0*/  FSETP.GT.AND P0, PT, |R8|.reuse, 8.50705917302346158658e+37, PT ;  /* 0x7e8000000800780b */ /* 0x040fe40003f04200 */
[----:B------:R-:W-:-:S11]  /*00f0*/  FSETP.GEU.AND P1, PT, |R8|, 1.175494350822287508e-38, PT ;  /* 0x008000000800780b */ /* 0x000fd60003f2e200 */
[----:B------:R-:W-:-:S04]  /*0100*/  @P0 FMUL R8, R8, 0.25 ;  /* 0x3e80000008080820 */ /* 0x000fc80000400000 */
[----:B------:R-:W-:-:S06]  /*0110*/  @!P1 FMUL R8, R8, 16777216 ;  /* 0x4b80000008089820 */ /* 0x000fcc0000400000 */
[----:B------:R-:W1:Y:S01]  /*0120*/  MUFU.RCP R8, R8 ;  /* 0x0000000800087308 */ /* 0x000e620000001000 */
[----:B--2---:R-:W-:Y:S01]  /*0130*/  @P0 FMUL R10, R10, 0.25 ;  /* 0x3e8000000a0a0820 */ /* 0x004fe20000400000 */
[----:B------:R-:W-:-:S03]  /*0140*/  @P0 FMUL R11, R11, 0.25 ;  /* 0x3e8000000b0b0820 */ /* 0x000fc60000400000 */
[----:B------:R-:W-:Y:S01]  /*0150*/  @!P1 FMUL R10, R10, 16777216 ;  /* 0x4b8000000a0a9820 */ /* 0x000fe20000400000 */
[----:B------:R-:W-:-:S03]  /*0160*/  @!P1 FMUL R11, R11, 16777216 ;  /* 0x4b8000000b0b9820 */ /* 0x000fc60000400000 */
[C---:B-1----:R-:W-:Y:S01]  /*0170*/  FMUL R10, R8.reuse, R10 ;  /* 0x0000000a080a7220 */ /* 0x042fe20000400000 */
[----:B------:R-:W-:-:S05]  /*0180*/  FMUL R11, R8, R11 ;  /* 0x0000000b080b7220 */ /* 0x000fca0000400000 */
[----:B------:R-:W-:Y:S01]  /*0190*/  STG.E.64 desc[UR4][R2.64], R10 ;  /* 0x0000000a02007986 */ /* 0x000fe2000c101b04 */
[----:B------:R-:W-:Y:S05]  /*01a0*/  EXIT ;  /* 0x000000000000794d */ /* 0x000fea0003800000 */
.L_x_0:
[----:B------:R-:W-:-:S00]  /*01b0*/  BRA `(.L_x_0) ;  /* 0xfffffffc00fc7947 */ /* 0x000fc0000383ffff */
[----:B------:R-:W-:-:S00]  /*01c0*/  NOP ;  /* 0x0000000000007918 */ /* 0x000fc00000000000 */
        /* <DEDUP_REMOVED lines=11> */
.L_x_1:


//--------------------- .nv.constant0.triton_poi_fused_div_14 --------------------------
	.section	.nv.constant0.triton_poi_fused_div_14,"a",@progbits
	.sectionflags	@""
	.align	4
.nv.constant0.triton_poi_fused_div_14:
	.zero		556
